//
// Generated by NVIDIA NVVM Compiler
//
// Compiler Build ID: CL-36424714
// Cuda compilation tools, release 13.0, V13.0.88
// Based on NVVM 20.0.0
//

.version 9.0
.target sm_100
.address_size 64

	// .globl	_Z10vector_addPfS_S_i
.extern .func  (.param .b32 func_retval0) vprintf
(
	.param .b64 vprintf_param_0,
	.param .b64 vprintf_param_1
)
;
.global .align 1 .b8 $str[7] = {105, 61, 37, 100, 32, 10};

.visible .entry _Z10vector_addPfS_S_i(
	.param .u64 .ptr .align 1 _Z10vector_addPfS_S_i_param_0,
	.param .u64 .ptr .align 1 _Z10vector_addPfS_S_i_param_1,
	.param .u64 .ptr .align 1 _Z10vector_addPfS_S_i_param_2,
	.param .u32 _Z10vector_addPfS_S_i_param_3
)
{
	.local .align 8 .b8 	__local_depot0[8];
	.reg .b64 	%SP;
	.reg .b64 	%SPL;
	.reg .pred 	%p<3>;
	.reg .b32 	%r<11>;
	.reg .b32 	%f<4>;
	.reg .b64 	%rd<16>;

	mov.u64 	%SPL, __local_depot0;
	cvta.local.u64 	%SP, %SPL;
	ld.param.u64 	%rd5, [_Z10vector_addPfS_S_i_param_0];
	ld.param.u64 	%rd6, [_Z10vector_addPfS_S_i_param_1];
	ld.param.u64 	%rd7, [_Z10vector_addPfS_S_i_param_2];
	ld.param.u32 	%r5, [_Z10vector_addPfS_S_i_param_3];
	mov.u32 	%r6, %tid.x;
	mov.u32 	%r7, %ctaid.x;
	mov.u32 	%r1, %ntid.x;
	mad.lo.s32 	%r10, %r7, %r1, %r6;
	setp.ge.s32 	%p1, %r10, %r5;
	@%p1 bra 	$L__BB0_3;
	add.u64 	%rd8, %SP, 0;
	add.u64 	%rd1, %SPL, 0;
	cvta.to.global.u64 	%rd2, %rd6;
	cvta.to.global.u64 	%rd3, %rd7;
	cvta.to.global.u64 	%rd4, %rd5;
	mov.u64 	%rd9, $str;
$L__BB0_2:
	st.local.u32 	[%rd1], %r10;
	cvta.global.u64 	%rd10, %rd9;
	{ // callseq 0, 0
	.param .b64 param0;
	st.param.b64 	[param0], %rd10;
	.param .b64 param1;
	st.param.b64 	[param1], %rd8;
	.param .b32 retval0;
	call.uni (retval0), 
	vprintf, 
	(
	param0, 
	param1
	);
	ld.param.b32 	%r8, [retval0];
	} // callseq 0
	mul.wide.s32 	%rd12, %r10, 4;
	add.s64 	%rd13, %rd2, %rd12;
	ld.global.f32 	%f1, [%rd13];
	add.s64 	%rd14, %rd3, %rd12;
	ld.global.f32 	%f2, [%rd14];
	add.f32 	%f3, %f1, %f2;
	add.s64 	%rd15, %rd4, %rd12;
	st.global.f32 	[%rd15], %f3;
	add.s32 	%r10, %r10, %r1;
	setp.lt.s32 	%p2, %r10, %r5;
	@%p2 bra 	$L__BB0_2;
$L__BB0_3:
	ret;

}


// ===== COMPILED SASS (sm_100) =====

	.target	sm_100

	.elftype	@"ET_EXEC"


//--------------------- .note.nv.tkinfo           --------------------------
	.section	.note.nv.tkinfo,"",@"SHT_NOTE"
	.sectionflags	@"SHF_NOTE_NV_TKINFO"
	.tkinfo
        /*0018*/ 	.word	0x00000002
        /*0030*/ 	.string	""
        /*0030*/ 	.string	"ptxas"
        /*0030*/ 	.string	"Cuda compilation tools, release 13.0, V13.0.88"
        /*0030*/ 	.string	"Build cuda_13.0.r13.0/compiler.36424714_0"
        /*0030*/ 	.string	"-arch sm_100 -m 64 "



//--------------------- .note.nv.cuinfo           --------------------------
	.section	.note.nv.cuinfo,"",@"SHT_NOTE"
	.sectionflags	@"SHF_NOTE_NV_CUINFO"
        /*0018*/ 	.short	0x0002
        /*001a*/ 	.short	0x0064
        /*001c*/ 	.short	0x0082
	.zero		2


//--------------------- .nv.info                  --------------------------
	.section	.nv.info,"",@"SHT_CUDA_INFO"
	.align	4


	//----- nvinfo : EIATTR_REGCOUNT
	.align		4
        /*0000*/ 	.byte	0x04, 0x2f
        /*0002*/ 	.short	(.L_2 - .L_1)
	.align		4
.L_1:
        /*0004*/ 	.word	index@(_Z10vector_addPfS_S_i)
        /*0008*/ 	.word	0x00000019


	//----- nvinfo : EIATTR_FRAME_SIZE
	.align		4
.L_2:
        /*000c*/ 	.byte	0x04, 0x11
        /*000e*/ 	.short	(.L_4 - .L_3)
	.align		4
.L_3:
        /*0010*/ 	.word	index@(_Z10vector_addPfS_S_i)
        /*0014*/ 	.word	0x00000008


	//----- nvinfo : EIATTR_MIN_STACK_SIZE
	.align		4
.L_4:
        /*0018*/ 	.byte	0x04, 0x12
        /*001a*/ 	.short	(.L_6 - .L_5)
	.align		4
.L_5:
        /*001c*/ 	.word	index@(_Z10vector_addPfS_S_i)
        /*0020*/ 	.word	0x00000008
.L_6:


//--------------------- .nv.compat                --------------------------
	.section	.nv.compat,"",@"SHT_CUDA_COMPAT_INFO"
	.align	4
        /*0000*/ 	.byte	0x02, 0x09, 0x00, 0x00, 0x02, 0x02, 0x01, 0x00, 0x02, 0x05, 0x05, 0x00, 0x03, 0x07, 0x01, 0x01
        /*0010*/ 	.byte	0x02, 0x03, 0x00, 0x00, 0x02, 0x06, 0x01, 0x00, 0x04, 0x0b, 0x08, 0x00, 0x09, 0x00, 0x00, 0x00
        /*0020*/ 	.byte	0x00, 0x00, 0x00, 0x00


//--------------------- .nv.info._Z10vector_addPfS_S_i --------------------------
	.section	.nv.info._Z10vector_addPfS_S_i,"",@"SHT_CUDA_INFO"
	.sectionflags	@""
	.align	4


	//----- nvinfo : EIATTR_CUDA_API_VERSION
	.align		4
        /*0000*/ 	.byte	0x04, 0x37
        /*0002*/ 	.short	(.L_8 - .L_7)
.L_7:
        /*0004*/ 	.word	0x00000082


	//----- nvinfo : EIATTR_KPARAM_INFO
	.align		4
.L_8:
        /*0008*/ 	.byte	0x04, 0x17
        /*000a*/ 	.short	(.L_10 - .L_9)
.L_9:
        /*000c*/ 	.word	0x00000000
        /*0010*/ 	.short	0x0003
        /*0012*/ 	.short	0x0018
        /*0014*/ 	.byte	0x00, 0xf0, 0x11, 0x00


	//----- nvinfo : EIATTR_KPARAM_INFO
	.align		4
.L_10:
        /*0018*/ 	.byte	0x04, 0x17
        /*001a*/ 	.short	(.L_12 - .L_11)
.L_11:
        /*001c*/ 	.word	0x00000000
        /*0020*/ 	.short	0x0002
        /*0022*/ 	.short	0x0010
        /*0024*/ 	.byte	0x00, 0xf5, 0x21, 0x00


	//----- nvinfo : EIATTR_KPARAM_INFO
	.align		4
.L_12:
        /*0028*/ 	.byte	0x04, 0x17
        /*002a*/ 	.short	(.L_14 - .L_13)
.L_13:
        /*002c*/ 	.word	0x00000000
        /*0030*/ 	.short	0x0001
        /*0032*/ 	.short	0x0008
        /*0034*/ 	.byte	0x00, 0xf5, 0x21, 0x00


	//----- nvinfo : EIATTR_KPARAM_INFO
	.align		4
.L_14:
        /*0038*/ 	.byte	0x04, 0x17
        /*003a*/ 	.short	(.L_16 - .L_15)
.L_15:
        /*003c*/ 	.word	0x00000000
        /*0040*/ 	.short	0x0000
        /*0042*/ 	.short	0x0000
        /*0044*/ 	.byte	0x00, 0xf5, 0x21, 0x00


	//----- nvinfo : EIATTR_SPARSE_MMA_MASK
	.align		4
.L_16:
        /*0048*/ 	.byte	0x03, 0x50
        /*004a*/ 	.short	0x0000


	//----- nvinfo : EIATTR_MAXREG_COUNT
	.align		4
        /*004c*/ 	.byte	0x03, 0x1b
        /*004e*/ 	.short	0x00ff


	//----- nvinfo : EIATTR_EXTERNS
	.align		4
        /*0050*/ 	.byte	0x04, 0x0f
        /*0052*/ 	.short	(.L_18 - .L_17)


	//   ....[0]....
	.align		4
.L_17:
        /*0054*/ 	.word	index@(vprintf)


	//----- nvinfo : EIATTR_MERCURY_ISA_VERSION
	.align		4
.L_18:
        /*0058*/ 	.byte	0x03, 0x5f
        /*005a*/ 	.short	0x0101


	//----- nvinfo : EIATTR_VRC_CTA_INIT_COUNT
	.align		4
        /*005c*/ 	.byte	0x02, 0x4a
	.zero		1
	.zero		1


	//----- nvinfo : EIATTR_SYSCALL_OFFSETS
	.align		4
        /*0060*/ 	.byte	0x04, 0x46
        /*0062*/ 	.short	(.L_20 - .L_19)


	//   ....[0]....
.L_19:
        /*0064*/ 	.word	0x00000180


	//----- nvinfo : EIATTR_EXIT_INSTR_OFFSETS
	.align		4
.L_20:
        /*0068*/ 	.byte	0x04, 0x1c
        /*006a*/ 	.short	(.L_22 - .L_21)


	//   ....[0]....
.L_21:
        /*006c*/ 	.word	0x000000d0


	//   ....[1]....
        /*0070*/ 	.word	0x000002a0


	//----- nvinfo : EIATTR_CRS_STACK_SIZE
	.align		4
.L_22:
        /*0074*/ 	.byte	0x04, 0x1e
        /*0076*/ 	.short	(.L_24 - .L_23)
.L_23:
        /*0078*/ 	.word	0x00000000


	//----- nvinfo : EIATTR_CBANK_PARAM_SIZE
	.align		4
.L_24:
        /*007c*/ 	.byte	0x03, 0x19
        /*007e*/ 	.short	0x001c


	//----- nvinfo : EIATTR_PARAM_CBANK
	.align		4
        /*0080*/ 	.byte	0x04, 0x0a
        /*0082*/ 	.short	(.L_26 - .L_25)
	.align		4
.L_25:
        /*0084*/ 	.word	index@(.nv.constant0._Z10vector_addPfS_S_i)
        /*0088*/ 	.short	0x0380
        /*008a*/ 	.short	0x001c


	//----- nvinfo : EIATTR_SW_WAR
	.align		4
.L_26:
        /*008c*/ 	.byte	0x04, 0x36
        /*008e*/ 	.short	(.L_28 - .L_27)
.L_27:
        /*0090*/ 	.word	0x00000008
.L_28:


//--------------------- .nv.callgraph             --------------------------
	.section	.nv.callgraph,"",@"SHT_CUDA_CALLGRAPH"
	.align	4
	.sectionentsize	8
	.align		4
        /*0000*/ 	.word	0x00000000
	.align		4
        /*0004*/ 	.word	0xffffffff
	.align		4
        /*0008*/ 	.word	index@(_Z10vector_addPfS_S_i)
	.align		4
        /*000c*/ 	.word	index@(vprintf)
	.align		4
        /*0010*/ 	.word	0x00000000
	.align		4
        /*0014*/ 	.word	0xfffffffe
	.align		4
        /*0018*/ 	.word	0x00000000
	.align		4
        /*001c*/ 	.word	0xfffffffd
	.align		4
        /*0020*/ 	.word	0x00000000
	.align		4
        /*0024*/ 	.word	0xfffffffc


//--------------------- .nv.constant4             --------------------------
	.section	.nv.constant4,"a",@progbits
	.align	8
	.align		8
.nv.constant4:
        /*0000*/ 	.dword	vprintf
	.align		8
        /*0008*/ 	.dword	$str


//--------------------- .text._Z10vector_addPfS_S_i --------------------------
	.section	.text._Z10vector_addPfS_S_i,"ax",@progbits
	.align	128
        .global         _Z10vector_addPfS_S_i
        .type           _Z10vector_addPfS_S_i,@function
        .size           _Z10vector_addPfS_S_i,(.L_x_3 - _Z10vector_addPfS_S_i)
        .other          _Z10vector_addPfS_S_i,@"STO_CUDA_ENTRY STV_DEFAULT"
_Z10vector_addPfS_S_i:
.text._Z10vector_addPfS_S_i:
[----:B------:R-:W0:Y:S01]  /*0000*/  LDC R1, c[0x0][0x37c] ;  /* 0x0000df00ff017b82 */ /* 0x000e220000000800 */
[----:B------:R-:W1:Y:S01]  /*0010*/  S2R R22, SR_TID.X ;  /* 0x0000000000167919 */ /* 0x000e620000002100 */
[----:B------:R-:W2:Y:S06]  /*0020*/  LDCU UR5, c[0x0][0x2fc] ;  /* 0x00005f80ff0577ac */ /* 0x000eac0008000800 */
[----:B------:R-:W1:Y:S01]  /*0030*/  S2UR UR6, SR_CTAID.X ;  /* 0x00000000000679c3 */ /* 0x000e620000002500 */
[----:B0-----:R-:W-:Y:S01]  /*0040*/  VIADD R1, R1, 0xfffffff8 ;  /* 0xfffffff801017836 */ /* 0x001fe20000000000 */
[----:B------:R-:W0:Y:S01]  /*0050*/  LDCU UR7, c[0x0][0x398] ;  /* 0x00007300ff0777ac */ /* 0x000e220008000800 */
[----:B------:R-:W3:Y:S05]  /*0060*/  LDCU UR4, c[0x0][0x2f8] ;  /* 0x00005f00ff0477ac */ /* 0x000eea0008000800 */
[----:B------:R-:W1:Y:S01]  /*0070*/  LDC R19, c[0x0][0x360] ;  /* 0x0000d800ff137b82 */ /* 0x000e620000000800 */
[----:B------:R-:W4:Y:S01]  /*0080*/  LDCU UR36, c[0x0][0x398] ;  /* 0x00007300ff2477ac */ /* 0x000f220008000800 */
[----:B---3--:R-:W-:-:S05]  /*0090*/  IADD3 R2, P1, PT, R1, UR4, RZ ;  /* 0x0000000401027c10 */ /* 0x008fca000ff3e0ff */
[----:B--2---:R-:W-:Y:S02]  /*00a0*/  IMAD.X R18, RZ, RZ, UR5, P1 ;  /* 0x00000005ff127e24 */ /* 0x004fe400088e06ff */
[----:B-1----:R-:W-:-:S05]  /*00b0*/  IMAD R22, R19, UR6, R22 ;  /* 0x0000000613167c24 */ /* 0x002fca000f8e0216 */
[----:B0-----:R-:W-:-:S13]  /*00c0*/  ISETP.GE.AND P0, PT, R22, UR7, PT ;  /* 0x0000000716007c0c */ /* 0x001fda000bf06270 */
[----:B----4-:R-:W-:Y:S05]  /*00d0*/  @P0 EXIT ;  /* 0x000000000000094d */ /* 0x010fea0003800000 */
[----:B------:R-:W0:Y:S02]  /*00e0*/  LDC.64 R16, c[0x0][0x358] ;  /* 0x0000d600ff107b82 */ /* 0x000e240000000a00 */
.L_x_1:
[----:B------:R-:W-:Y:S01]  /*00f0*/  MOV R0, 0x0 ;  /* 0x0000000000007802 */ /* 0x000fe20000000f00 */
[----:B-1----:R1:W-:Y:S01]  /*0100*/  STL [R1], R22 ;  /* 0x0000001601007387 */ /* 0x0023e20000100800 */
[----:B------:R-:W2:Y:S01]  /*0110*/  LDCU.64 UR4, c[0x4][0x8] ;  /* 0x01000100ff0477ac */ /* 0x000ea20008000a00 */
[----:B------:R-:W-:Y:S01]  /*0120*/  MOV R6, R2 ;  /* 0x0000000200067202 */ /* 0x000fe20000000f00 */
[----:B------:R1:W3:Y:S01]  /*0130*/  LDC.64 R8, c[0x4][R0] ;  /* 0x0100000000087b82 */ /* 0x0002e20000000a00 */
[----:B------:R-:W-:Y:S01]  /*0140*/  IMAD.MOV.U32 R7, RZ, RZ, R18 ;  /* 0x000000ffff077224 */ /* 0x000fe200078e0012 */
[----:B--2---:R-:W-:Y:S01]  /*0150*/  MOV R4, UR4 ;  /* 0x0000000400047c02 */ /* 0x004fe20008000f00 */
[----:B-1----:R-:W-:-:S07]  /*0160*/  IMAD.U32 R5, RZ, RZ, UR5 ;  /* 0x00000005ff057e24 */ /* 0x002fce000f8e00ff */
[----:B------:R-:W-:-:S07]  /*0170*/  LEPC R20, `(.L_x_0) ;  /* 0x000000001014794e */ /* 0x000fce0000000000 */
[----:B0--3--:R-:W-:Y:S05]  /*0180*/  CALL.ABS.NOINC R8 ;  /* 0x0000000008007343 */ /* 0x009fea0003c00000 */
.L_x_0:
[----:B------:R-:W0:Y:S01]  /*0190*/  LDC.64 R4, c[0x0][0x388] ;  /* 0x0000e200ff047b82 */ /* 0x000e220000000a00 */
[C---:B------:R-:W-:Y:S02]  /*01a0*/  R2UR UR4, R16.reuse ;  /* 0x00000000100472ca */ /* 0x040fe400000e0000 */
[C---:B------:R-:W-:Y:S02]  /*01b0*/  R2UR UR5, R17.reuse ;  /* 0x00000000110572ca */ /* 0x040fe400000e0000 */
[----:B------:R-:W-:Y:S02]  /*01c0*/  R2UR UR6, R16 ;  /* 0x00000000100672ca */ /* 0x000fe400000e0000 */
[----:B------:R-:W-:Y:S01]  /*01d0*/  R2UR UR7, R17 ;  /* 0x00000000110772ca */ /* 0x000fe200000e0000 */
[----:B------:R-:W1:Y:S08]  /*01e0*/  LDC.64 R6, c[0x0][0x390] ;  /* 0x0000e400ff067b82 */ /* 0x000e700000000a00 */
[----:B------:R-:W2:Y:S01]  /*01f0*/  LDC.64 R8, c[0x0][0x380] ;  /* 0x0000e000ff087b82 */ /* 0x000ea20000000a00 */
[----:B0-----:R-:W-:-:S06]  /*0200*/  IMAD.WIDE R4, R22, 0x4, R4 ;  /* 0x0000000416047825 */ /* 0x001fcc00078e0204 */
[----:B------:R-:W3:Y:S01]  /*0210*/  LDG.E R4, desc[UR4][R4.64] ;  /* 0x0000000404047981 */ /* 0x000ee2000c1e1900 */
[----:B-1----:R-:W-:-:S06]  /*0220*/  IMAD.WIDE R6, R22, 0x4, R6 ;  /* 0x0000000416067825 */ /* 0x002fcc00078e0206 */
[----:B------:R-:W3:Y:S01]  /*0230*/  LDG.E R7, desc[UR6][R6.64] ;  /* 0x0000000606077981 */ /* 0x000ee2000c1e1900 */
[----:B--2---:R-:W-:Y:S01]  /*0240*/  IMAD.WIDE R8, R22, 0x4, R8 ;  /* 0x0000000416087825 */ /* 0x004fe200078e0208 */
[----:B------:R-:W-:-:S04]  /*0250*/  IADD3 R22, PT, PT, R19, R22, RZ ;  /* 0x0000001613167210 */ /* 0x000fc80007ffe0ff */
[----:B------:R-:W-:Y:S01]  /*0260*/  ISETP.GE.AND P0, PT, R22, UR36, PT ;  /* 0x0000002416007c0c */ /* 0x000fe2000bf06270 */
[----:B---3--:R-:W-:-:S05]  /*0270*/  FADD R3, R4, R7 ;  /* 0x0000000704037221 */ /* 0x008fca0000000000 */
[----:B------:R1:W-:Y:S07]  /*0280*/  STG.E desc[UR4][R8.64], R3 ;  /* 0x0000000308007986 */ /* 0x0003ee000c101904 */
[----:B------:R-:W-:Y:S05]  /*0290*/  @!P0 BRA `(.L_x_1) ;  /* 0xfffffffc00948947 */ /* 0x000fea000383ffff */
[----:B------:R-:W-:Y:S05]  /*02a0*/  EXIT ;  /* 0x000000000000794d */ /* 0x000fea0003800000 */
.L_x_2:
[----:B------:R-:W-:-:S00]  /*02b0*/  BRA `(.L_x_2) ;  /* 0xfffffffc00fc7947 */ /* 0x000fc0000383ffff */
[----:B------:R-:W-:-:S00]  /*02c0*/  NOP ;  /* 0x0000000000007918 */ /* 0x000fc00000000000 */
        /* <DEDUP_REMOVED lines=11> */
.L_x_3:


//--------------------- .nv.global.init           --------------------------
	.section	.nv.global.init,"aw",@progbits
.nv.global.init:
	.type		$str,@object
	.size		$str,(.L_0 - $str)
$str:
        /*0000*/ 	.byte	0x69, 0x3d, 0x25, 0x64, 0x20, 0x0a, 0x00
.L_0:


//--------------------- .nv.shared.reserved.0     --------------------------
	.section	.nv.shared.reserved.0,"aw",@nobits
	.weak		__nv_reservedSMEM_offset_0_alias
	.size		__nv_reservedSMEM_offset_0_alias, 0, 64
	.other		__nv_reservedSMEM_offset_0_alias,@"STO_CUDA_RESERVED_SHARED STV_DEFAULT"
__nv_reservedSMEM_offset_0_alias:
	.zero		0
	.zero		64


//--------------------- .nv.constant0._Z10vector_addPfS_S_i --------------------------
	.section	.nv.constant0._Z10vector_addPfS_S_i,"a",@progbits
	.sectionflags	@""
	.align	4
.nv.constant0._Z10vector_addPfS_S_i:
	.zero		924


//--------------------- SYMBOLS --------------------------

	.type		.nv.reservedSmem.offset0,@object
	.size		.nv.reservedSmem.offset0,0x4
	.type		vprintf,@function
